//
// Generated by NVIDIA NVVM Compiler
//
// Compiler Build ID: CL-36424714
// Cuda compilation tools, release 13.0, V13.0.88
// Based on NVVM 20.0.0
//

.version 9.0
.target sm_100
.address_size 64

	// .globl	_Z12matAddKernelPKfS0_Pfii

.visible .entry _Z12matAddKernelPKfS0_Pfii(
	.param .u64 .ptr .align 1 _Z12matAddKernelPKfS0_Pfii_param_0,
	.param .u64 .ptr .align 1 _Z12matAddKernelPKfS0_Pfii_param_1,
	.param .u64 .ptr .align 1 _Z12matAddKernelPKfS0_Pfii_param_2,
	.param .u32 _Z12matAddKernelPKfS0_Pfii_param_3,
	.param .u32 _Z12matAddKernelPKfS0_Pfii_param_4
)
{
	.reg .pred 	%p<4>;
	.reg .b32 	%r<14>;
	.reg .b32 	%f<4>;
	.reg .b64 	%rd<11>;

	ld.param.u64 	%rd1, [_Z12matAddKernelPKfS0_Pfii_param_0];
	ld.param.u64 	%rd2, [_Z12matAddKernelPKfS0_Pfii_param_1];
	ld.param.u64 	%rd3, [_Z12matAddKernelPKfS0_Pfii_param_2];
	ld.param.u32 	%r3, [_Z12matAddKernelPKfS0_Pfii_param_3];
	ld.param.u32 	%r4, [_Z12matAddKernelPKfS0_Pfii_param_4];
	mov.u32 	%r6, %ctaid.x;
	mov.u32 	%r7, %ntid.x;
	mov.u32 	%r8, %tid.x;
	mad.lo.s32 	%r1, %r6, %r7, %r8;
	mov.u32 	%r9, %ctaid.y;
	mov.u32 	%r10, %ntid.y;
	mov.u32 	%r11, %tid.y;
	mad.lo.s32 	%r12, %r9, %r10, %r11;
	setp.ge.s32 	%p1, %r1, %r3;
	setp.ge.s32 	%p2, %r12, %r4;
	or.pred  	%p3, %p1, %p2;
	@%p3 bra 	$L__BB0_2;
	cvta.to.global.u64 	%rd4, %rd1;
	cvta.to.global.u64 	%rd5, %rd2;
	cvta.to.global.u64 	%rd6, %rd3;
	mad.lo.s32 	%r13, %r3, %r12, %r1;
	mul.wide.s32 	%rd7, %r13, 4;
	add.s64 	%rd8, %rd4, %rd7;
	ld.global.f32 	%f1, [%rd8];
	add.s64 	%rd9, %rd5, %rd7;
	ld.global.f32 	%f2, [%rd9];
	add.f32 	%f3, %f1, %f2;
	add.s64 	%rd10, %rd6, %rd7;
	st.global.f32 	[%rd10], %f3;
$L__BB0_2:
	ret;

}


// ===== COMPILED SASS (sm_100) =====

	.target	sm_100

	.elftype	@"ET_EXEC"


//--------------------- .note.nv.tkinfo           --------------------------
	.section	.note.nv.tkinfo,"",@"SHT_NOTE"
	.sectionflags	@"SHF_NOTE_NV_TKINFO"
	.tkinfo
        /*0018*/ 	.word	0x00000002
        /*0030*/ 	.string	""
        /*0030*/ 	.string	"ptxas"
        /*0030*/ 	.string	"Cuda compilation tools, release 13.0, V13.0.88"
        /*0030*/ 	.string	"Build cuda_13.0.r13.0/compiler.36424714_0"
        /*0030*/ 	.string	"-arch sm_100 -m 64 "



//--------------------- .note.nv.cuinfo           --------------------------
	.section	.note.nv.cuinfo,"",@"SHT_NOTE"
	.sectionflags	@"SHF_NOTE_NV_CUINFO"
        /*0018*/ 	.short	0x0002
        /*001a*/ 	.short	0x0064
        /*001c*/ 	.short	0x0082
	.zero		2


//--------------------- .nv.info                  --------------------------
	.section	.nv.info,"",@"SHT_CUDA_INFO"
	.align	4


	//----- nvinfo : EIATTR_REGCOUNT
	.align		4
        /*0000*/ 	.byte	0x04, 0x2f
        /*0002*/ 	.short	(.L_1 - .L_0)
	.align		4
.L_0:
        /*0004*/ 	.word	index@(_Z12matAddKernelPKfS0_Pfii)
        /*0008*/ 	.word	0x0000000c


	//----- nvinfo : EIATTR_FRAME_SIZE
	.align		4
.L_1:
        /*000c*/ 	.byte	0x04, 0x11
        /*000e*/ 	.short	(.L_3 - .L_2)
	.align		4
.L_2:
        /*0010*/ 	.word	index@(_Z12matAddKernelPKfS0_Pfii)
        /*0014*/ 	.word	0x00000000


	//----- nvinfo : EIATTR_MIN_STACK_SIZE
	.align		4
.L_3:
        /*0018*/ 	.byte	0x04, 0x12
        /*001a*/ 	.short	(.L_5 - .L_4)
	.align		4
.L_4:
        /*001c*/ 	.word	index@(_Z12matAddKernelPKfS0_Pfii)
        /*0020*/ 	.word	0x00000000
.L_5:


//--------------------- .nv.compat                --------------------------
	.section	.nv.compat,"",@"SHT_CUDA_COMPAT_INFO"
	.align	4
        /*0000*/ 	.byte	0x02, 0x09, 0x00, 0x00, 0x02, 0x02, 0x01, 0x00, 0x02, 0x05, 0x05, 0x00, 0x03, 0x07, 0x01, 0x01
        /*0010*/ 	.byte	0x02, 0x03, 0x00, 0x00, 0x02, 0x06, 0x01, 0x00, 0x04, 0x0b, 0x08, 0x00, 0x09, 0x00, 0x00, 0x00
        /*0020*/ 	.byte	0x00, 0x00, 0x00, 0x00


//--------------------- .nv.info._Z12matAddKernelPKfS0_Pfii --------------------------
	.section	.nv.info._Z12matAddKernelPKfS0_Pfii,"",@"SHT_CUDA_INFO"
	.sectionflags	@""
	.align	4


	//----- nvinfo : EIATTR_CUDA_API_VERSION
	.align		4
        /*0000*/ 	.byte	0x04, 0x37
        /*0002*/ 	.short	(.L_7 - .L_6)
.L_6:
        /*0004*/ 	.word	0x00000082


	//----- nvinfo : EIATTR_KPARAM_INFO
	.align		4
.L_7:
        /*0008*/ 	.byte	0x04, 0x17
        /*000a*/ 	.short	(.L_9 - .L_8)
.L_8:
        /*000c*/ 	.word	0x00000000
        /*0010*/ 	.short	0x0004
        /*0012*/ 	.short	0x001c
        /*0014*/ 	.byte	0x00, 0xf0, 0x11, 0x00


	//----- nvinfo : EIATTR_KPARAM_INFO
	.align		4
.L_9:
        /*0018*/ 	.byte	0x04, 0x17
        /*001a*/ 	.short	(.L_11 - .L_10)
.L_10:
        /*001c*/ 	.word	0x00000000
        /*0020*/ 	.short	0x0003
        /*0022*/ 	.short	0x0018
        /*0024*/ 	.byte	0x00, 0xf0, 0x11, 0x00


	//----- nvinfo : EIATTR_KPARAM_INFO
	.align		4
.L_11:
        /*0028*/ 	.byte	0x04, 0x17
        /*002a*/ 	.short	(.L_13 - .L_12)
.L_12:
        /*002c*/ 	.word	0x00000000
        /*0030*/ 	.short	0x0002
        /*0032*/ 	.short	0x0010
        /*0034*/ 	.byte	0x00, 0xf5, 0x21, 0x00


	//----- nvinfo : EIATTR_KPARAM_INFO
	.align		4
.L_13:
        /*0038*/ 	.byte	0x04, 0x17
        /*003a*/ 	.short	(.L_15 - .L_14)
.L_14:
        /*003c*/ 	.word	0x00000000
        /*0040*/ 	.short	0x0001
        /*0042*/ 	.short	0x0008
        /*0044*/ 	.byte	0x00, 0xf5, 0x21, 0x00


	//----- nvinfo : EIATTR_KPARAM_INFO
	.align		4
.L_15:
        /*0048*/ 	.byte	0x04, 0x17
        /*004a*/ 	.short	(.L_17 - .L_16)
.L_16:
        /*004c*/ 	.word	0x00000000
        /*0050*/ 	.short	0x0000
        /*0052*/ 	.short	0x0000
        /*0054*/ 	.byte	0x00, 0xf5, 0x21, 0x00


	//----- nvinfo : EIATTR_SPARSE_MMA_MASK
	.align		4
.L_17:
        /*0058*/ 	.byte	0x03, 0x50
        /*005a*/ 	.short	0x0000


	//----- nvinfo : EIATTR_MAXREG_COUNT
	.align		4
        /*005c*/ 	.byte	0x03, 0x1b
        /*005e*/ 	.short	0x00ff


	//----- nvinfo : EIATTR_MERCURY_ISA_VERSION
	.align		4
        /*0060*/ 	.byte	0x03, 0x5f
        /*0062*/ 	.short	0x0101


	//----- nvinfo : EIATTR_VRC_CTA_INIT_COUNT
	.align		4
        /*0064*/ 	.byte	0x02, 0x4a
	.zero		1
	.zero		1


	//----- nvinfo : EIATTR_EXIT_INSTR_OFFSETS
	.align		4
        /*0068*/ 	.byte	0x04, 0x1c
        /*006a*/ 	.short	(.L_19 - .L_18)


	//   ....[0]....
.L_18:
        /*006c*/ 	.word	0x000000c0


	//   ....[1]....
        /*0070*/ 	.word	0x00000190


	//----- nvinfo : EIATTR_CBANK_PARAM_SIZE
	.align		4
.L_19:
        /*0074*/ 	.byte	0x03, 0x19
        /*0076*/ 	.short	0x0020


	//----- nvinfo : EIATTR_PARAM_CBANK
	.align		4
        /*0078*/ 	.byte	0x04, 0x0a
        /*007a*/ 	.short	(.L_21 - .L_20)
	.align		4
.L_20:
        /*007c*/ 	.word	index@(.nv.constant0._Z12matAddKernelPKfS0_Pfii)
        /*0080*/ 	.short	0x0380
        /*0082*/ 	.short	0x0020


	//----- nvinfo : EIATTR_SW_WAR
	.align		4
.L_21:
        /*0084*/ 	.byte	0x04, 0x36
        /*0086*/ 	.short	(.L_23 - .L_22)
.L_22:
        /*0088*/ 	.word	0x00000008
.L_23:


//--------------------- .nv.callgraph             --------------------------
	.section	.nv.callgraph,"",@"SHT_CUDA_CALLGRAPH"
	.align	4
	.sectionentsize	8
	.align		4
        /*0000*/ 	.word	0x00000000
	.align		4
        /*0004*/ 	.word	0xffffffff
	.align		4
        /*0008*/ 	.word	0x00000000
	.align		4
        /*000c*/ 	.word	0xfffffffe
	.align		4
        /*0010*/ 	.word	0x00000000
	.align		4
        /*0014*/ 	.word	0xfffffffd
	.align		4
        /*0018*/ 	.word	0x00000000
	.align		4
        /*001c*/ 	.word	0xfffffffc


//--------------------- .text._Z12matAddKernelPKfS0_Pfii --------------------------
	.section	.text._Z12matAddKernelPKfS0_Pfii,"ax",@progbits
	.align	128
        .global         _Z12matAddKernelPKfS0_Pfii
        .type           _Z12matAddKernelPKfS0_Pfii,@function
        .size           _Z12matAddKernelPKfS0_Pfii,(.L_x_1 - _Z12matAddKernelPKfS0_Pfii)
        .other          _Z12matAddKernelPKfS0_Pfii,@"STO_CUDA_ENTRY STV_DEFAULT"
_Z12matAddKernelPKfS0_Pfii:
.text._Z12matAddKernelPKfS0_Pfii:
[----:B------:R-:W-:Y:S01]  /*0000*/  LDC R1, c[0x0][0x37c] ;  /* 0x0000df00ff017b82 */ /* 0x000fe20000000800 */
[----:B------:R-:W0:Y:S07]  /*0010*/  S2R R2, SR_TID.Y ;  /* 0x0000000000027919 */ /* 0x000e2e0000002200 */
[----:B------:R-:W1:Y:S01]  /*0020*/  LDC R0, c[0x0][0x360] ;  /* 0x0000d800ff007b82 */ /* 0x000e620000000800 */
[----:B------:R-:W2:Y:S01]  /*0030*/  LDCU.64 UR6, c[0x0][0x398] ;  /* 0x00007300ff0677ac */ /* 0x000ea20008000a00 */
[----:B------:R-:W1:Y:S06]  /*0040*/  S2R R3, SR_TID.X ;  /* 0x0000000000037919 */ /* 0x000e6c0000002100 */
[----:B------:R-:W0:Y:S08]  /*0050*/  S2UR UR5, SR_CTAID.Y ;  /* 0x00000000000579c3 */ /* 0x000e300000002600 */
[----:B------:R-:W0:Y:S08]  /*0060*/  LDC R7, c[0x0][0x364] ;  /* 0x0000d900ff077b82 */ /* 0x000e300000000800 */
[----:B------:R-:W1:Y:S01]  /*0070*/  S2UR UR4, SR_CTAID.X ;  /* 0x00000000000479c3 */ /* 0x000e620000002500 */
[----:B0-----:R-:W-:-:S05]  /*0080*/  IMAD R7, R7, UR5, R2 ;  /* 0x0000000507077c24 */ /* 0x001fca000f8e0202 */
[----:B--2---:R-:W-:Y:S01]  /*0090*/  ISETP.GE.AND P0, PT, R7, UR7, PT ;  /* 0x0000000707007c0c */ /* 0x004fe2000bf06270 */
[----:B-1----:R-:W-:-:S05]  /*00a0*/  IMAD R0, R0, UR4, R3 ;  /* 0x0000000400007c24 */ /* 0x002fca000f8e0203 */
[----:B------:R-:W-:-:S13]  /*00b0*/  ISETP.GE.OR P0, PT, R0, UR6, P0 ;  /* 0x0000000600007c0c */ /* 0x000fda0008706670 */
[----:B------:R-:W-:Y:S05]  /*00c0*/  @P0 EXIT ;  /* 0x000000000000094d */ /* 0x000fea0003800000 */
[----:B------:R-:W0:Y:S01]  /*00d0*/  LDC.64 R2, c[0x0][0x380] ;  /* 0x0000e000ff027b82 */ /* 0x000e220000000a00 */
[----:B------:R-:W1:Y:S01]  /*00e0*/  LDCU.64 UR4, c[0x0][0x358] ;  /* 0x00006b00ff0477ac */ /* 0x000e620008000a00 */
[----:B------:R-:W-:-:S06]  /*00f0*/  IMAD R9, R7, UR6, R0 ;  /* 0x0000000607097c24 */ /* 0x000fcc000f8e0200 */
[----:B------:R-:W2:Y:S08]  /*0100*/  LDC.64 R4, c[0x0][0x388] ;  /* 0x0000e200ff047b82 */ /* 0x000eb00000000a00 */
[----:B------:R-:W3:Y:S01]  /*0110*/  LDC.64 R6, c[0x0][0x390] ;  /* 0x0000e400ff067b82 */ /* 0x000ee20000000a00 */
[----:B0-----:R-:W-:-:S06]  /*0120*/  IMAD.WIDE R2, R9, 0x4, R2 ;  /* 0x0000000409027825 */ /* 0x001fcc00078e0202 */
[----:B-1----:R-:W4:Y:S01]  /*0130*/  LDG.E R2, desc[UR4][R2.64] ;  /* 0x0000000402027981 */ /* 0x002f22000c1e1900 */
[----:B--2---:R-:W-:-:S06]  /*0140*/  IMAD.WIDE R4, R9, 0x4, R4 ;  /* 0x0000000409047825 */ /* 0x004fcc00078e0204 */
[----:B------:R-:W4:Y:S01]  /*0150*/  LDG.E R5, desc[UR4][R4.64] ;  /* 0x0000000404057981 */ /* 0x000f22000c1e1900 */
[----:B---3--:R-:W-:-:S04]  /*0160*/  IMAD.WIDE R6, R9, 0x4, R6 ;  /* 0x0000000409067825 */ /* 0x008fc800078e0206 */
[----:B----4-:R-:W-:-:S05]  /*0170*/  FADD R9, R2, R5 ;  /* 0x0000000502097221 */ /* 0x010fca0000000000 */
[----:B------:R-:W-:Y:S01]  /*0180*/  STG.E desc[UR4][R6.64], R9 ;  /* 0x0000000906007986 */ /* 0x000fe2000c101904 */
[----:B------:R-:W-:Y:S05]  /*0190*/  EXIT ;  /* 0x000000000000794d */ /* 0x000fea0003800000 */
.L_x_0:
[----:B------:R-:W-:-:S00]  /*01a0*/  BRA `(.L_x_0) ;  /* 0xfffffffc00fc7947 */ /* 0x000fc0000383ffff */
[----:B------:R-:W-:-:S00]  /*01b0*/  NOP ;  /* 0x0000000000007918 */ /* 0x000fc00000000000 */
        /* <DEDUP_REMOVED lines=12> */
.L_x_1:


//--------------------- .nv.shared.reserved.0     --------------------------
	.section	.nv.shared.reserved.0,"aw",@nobits
	.weak		__nv_reservedSMEM_offset_0_alias
	.size		__nv_reservedSMEM_offset_0_alias, 0, 64
	.other		__nv_reservedSMEM_offset_0_alias,@"STO_CUDA_RESERVED_SHARED STV_DEFAULT"
__nv_reservedSMEM_offset_0_alias:
	.zero		0
	.zero		64


//--------------------- .nv.constant0._Z12matAddKernelPKfS0_Pfii --------------------------
	.section	.nv.constant0._Z12matAddKernelPKfS0_Pfii,"a",@progbits
	.sectionflags	@""
	.align	4
.nv.constant0._Z12matAddKernelPKfS0_Pfii:
	.zero		928


//--------------------- SYMBOLS --------------------------

	.type		.nv.reservedSmem.offset0,@object
	.size		.nv.reservedSmem.offset0,0x4
